	.headerflags	@"EF_CUDA_TEXMODE_UNIFIED EF_CUDA_64BIT_ADDRESS EF_CUDA_ACCELERATORS EF_CUDA_SM90 EF_CUDA_VIRTUAL_SM(EF_CUDA_SM90)"
	.elftype	@"ET_EXEC"


//--------------------- .nv.info                  --------------------------
	.section	.nv.info,"",@"SHT_CUDA_INFO"
	.align	4


	//----- nvinfo : EIATTR_REGCOUNT
	.align		4
        /*0000*/ 	.byte	0x04, 0x2f
        /*0002*/ 	.short	(.L_3 - .L_2)
	.align		4
.L_2:
        /*0004*/ 	.word	index@(triton_poi_fused__native_batch_norm_legit_no_training_add_relu_3)
        /*0008*/ 	.word	0x00000020


	//----- nvinfo : EIATTR_MIN_STACK_SIZE
	.align		4
.L_3:
        /*000c*/ 	.byte	0x04, 0x12
        /*000e*/ 	.short	(.L_5 - .L_4)
	.align		4
.L_4:
        /*0010*/ 	.word	index@(triton_poi_fused__native_batch_norm_legit_no_training_add_relu_3)
        /*0014*/ 	.word	0x00000000


	//----- nvinfo : EIATTR_FRAME_SIZE
	.align		4
.L_5:
        /*0018*/ 	.byte	0x04, 0x11
        /*001a*/ 	.short	(.L_7 - .L_6)
	.align		4
.L_6:
        /*001c*/ 	.word	index@(triton_poi_fused__native_batch_norm_legit_no_training_add_relu_3)
        /*0020*/ 	.word	0x00000000


	//----- nvinfo : EIATTR_MIN_STACK_SIZE
	.align		4
.L_7:
        /*0024*/ 	.byte	0x04, 0x12
        /*0026*/ 	.short	(.L_9 - .L_8)
	.align		4
.L_8:
        /*0028*/ 	.word	index@(triton_poi_fused__native_batch_norm_legit_no_training_add_relu_3)
        /*002c*/ 	.word	0x00000000
.L_9:


//--------------------- .nv.info.triton_poi_fused__native_batch_norm_legit_no_training_add_relu_3 --------------------------
	.section	.nv.info.triton_poi_fused__native_batch_norm_legit_no_training_add_relu_3,"",@"SHT_CUDA_INFO"
	.sectionflags	@""
	.align	4


	//----- nvinfo : EIATTR_CUDA_API_VERSION
	.align		4
        /*0000*/ 	.byte	0x04, 0x37
        /*0002*/ 	.short	(.L_11 - .L_10)
.L_10:
        /*0004*/ 	.word	0x0000007c


	//----- nvinfo : EIATTR_KPARAM_INFO
	.align		4
.L_11:
        /*0008*/ 	.byte	0x04, 0x17
        /*000a*/ 	.short	(.L_13 - .L_12)
.L_12:
        /*000c*/ 	.word	0x00000000
        /*0010*/ 	.short	0x0008
        /*0012*/ 	.short	0x003c
        /*0014*/ 	.byte	0x00, 0xf0, 0x11, 0x00


	//----- nvinfo : EIATTR_KPARAM_INFO
	.align		4
.L_13:
        /*0018*/ 	.byte	0x04, 0x17
        /*001a*/ 	.short	(.L_15 - .L_14)
.L_14:
        /*001c*/ 	.word	0x00000000
        /*0020*/ 	.short	0x0007
        /*0022*/ 	.short	0x0038
        /*0024*/ 	.byte	0x00, 0xf0, 0x11, 0x00


	//----- nvinfo : EIATTR_KPARAM_INFO
	.align		4
.L_15:
        /*0028*/ 	.byte	0x04, 0x17
        /*002a*/ 	.short	(.L_17 - .L_16)
.L_16:
        /*002c*/ 	.word	0x00000000
        /*0030*/ 	.short	0x0006
        /*0032*/ 	.short	0x0030
        /*0034*/ 	.byte	0x00, 0xf4, 0x21, 0x00


	//----- nvinfo : EIATTR_KPARAM_INFO
	.align		4
.L_17:
        /*0038*/ 	.byte	0x04, 0x17
        /*003a*/ 	.short	(.L_19 - .L_18)
.L_18:
        /*003c*/ 	.word	0x00000000
        /*0040*/ 	.short	0x0005
        /*0042*/ 	.short	0x0028
        /*0044*/ 	.byte	0x00, 0xf4, 0x21, 0x00


	//----- nvinfo : EIATTR_KPARAM_INFO
	.align		4
.L_19:
        /*0048*/ 	.byte	0x04, 0x17
        /*004a*/ 	.short	(.L_21 - .L_20)
.L_20:
        /*004c*/ 	.word	0x00000000
        /*0050*/ 	.short	0x0004
        /*0052*/ 	.short	0x0020
        /*0054*/ 	.byte	0x00, 0xf4, 0x21, 0x00


	//----- nvinfo : EIATTR_KPARAM_INFO
	.align		4
.L_21:
        /*0058*/ 	.byte	0x04, 0x17
        /*005a*/ 	.short	(.L_23 - .L_22)
.L_22:
        /*005c*/ 	.word	0x00000000
        /*0060*/ 	.short	0x0003
        /*0062*/ 	.short	0x0018
        /*0064*/ 	.byte	0x00, 0xf4, 0x21, 0x00


	//----- nvinfo : EIATTR_KPARAM_INFO
	.align		4
.L_23:
        /*0068*/ 	.byte	0x04, 0x17
        /*006a*/ 	.short	(.L_25 - .L_24)
.L_24:
        /*006c*/ 	.word	0x00000000
        /*0070*/ 	.short	0x0002
        /*0072*/ 	.short	0x0010
        /*0074*/ 	.byte	0x00, 0xf4, 0x21, 0x00


	//----- nvinfo : EIATTR_KPARAM_INFO
	.align		4
.L_25:
        /*0078*/ 	.byte	0x04, 0x17
        /*007a*/ 	.short	(.L_27 - .L_26)
.L_26:
        /*007c*/ 	.word	0x00000000
        /*0080*/ 	.short	0x0001
        /*0082*/ 	.short	0x0008
        /*0084*/ 	.byte	0x00, 0xf4, 0x21, 0x00


	//----- nvinfo : EIATTR_KPARAM_INFO
	.align		4
.L_27:
        /*0088*/ 	.byte	0x04, 0x17
        /*008a*/ 	.short	(.L_29 - .L_28)
.L_28:
        /*008c*/ 	.word	0x00000000
        /*0090*/ 	.short	0x0000
        /*0092*/ 	.short	0x0000
        /*0094*/ 	.byte	0x00, 0xf4, 0x21, 0x00


	//----- nvinfo : EIATTR_SPARSE_MMA_MASK
	.align		4
.L_29:
        /*0098*/ 	.byte	0x03, 0x50
        /*009a*/ 	.short	0x0000


	//----- nvinfo : EIATTR_MAXREG_COUNT
	.align		4
        /*009c*/ 	.byte	0x03, 0x1b
        /*009e*/ 	.short	0x00ff


	//----- nvinfo : EIATTR_EXIT_INSTR_OFFSETS
	.align		4
        /*00a0*/ 	.byte	0x04, 0x1c
        /*00a2*/ 	.short	(.L_31 - .L_30)


	//   ....[0]....
.L_30:
        /*00a4*/ 	.word	0x00000d80


	//   ....[1]....
        /*00a8*/ 	.word	0x00000dc0


	//----- nvinfo : EIATTR_REQNTID
	.align		4
.L_31:
        /*00ac*/ 	.byte	0x04, 0x10
        /*00ae*/ 	.short	(.L_33 - .L_32)
.L_32:
        /*00b0*/ 	.word	0x00000080
        /*00b4*/ 	.word	0x00000001
        /*00b8*/ 	.word	0x00000001


	//----- nvinfo : EIATTR_CBANK_PARAM_SIZE
	.align		4
.L_33:
        /*00bc*/ 	.byte	0x03, 0x19
        /*00be*/ 	.short	0x0040


	//----- nvinfo : EIATTR_PARAM_CBANK
	.align		4
        /*00c0*/ 	.byte	0x04, 0x0a
        /*00c2*/ 	.short	(.L_35 - .L_34)
	.align		4
.L_34:
        /*00c4*/ 	.word	index@(.nv.constant0.triton_poi_fused__native_batch_norm_legit_no_training_add_relu_3)
        /*00c8*/ 	.short	0x0210
        /*00ca*/ 	.short	0x0040


	//----- nvinfo : EIATTR_SW_WAR
	.align		4
.L_35:
        /*00cc*/ 	.byte	0x04, 0x36
        /*00ce*/ 	.short	(.L_37 - .L_36)
.L_36:
        /*00d0*/ 	.word	0x00000008
.L_37:


//--------------------- .nv.callgraph             --------------------------
	.section	.nv.callgraph,"",@"SHT_CUDA_CALLGRAPH"
	.align	4
	.sectionentsize	8
	.align		4
        /*0000*/ 	.word	0x00000000
	.align		4
        /*0004*/ 	.word	0xffffffff
	.align		4
        /*0008*/ 	.word	0x00000000
	.align		4
        /*000c*/ 	.word	0xfffffffe
	.align		4
        /*0010*/ 	.word	0x00000000
	.align		4
        /*0014*/ 	.word	0xfffffffd
	.align		4
        /*0018*/ 	.word	0x00000000
	.align		4
        /*001c*/ 	.word	0xfffffffc


//--------------------- .nv.constant4             --------------------------
	.section	.nv.constant4,"a",@progbits
	.align	8
	.align		8
.nv.constant4:
        /*0000*/ 	.dword	_$_str
	.align		8
        /*0008*/ 	.dword	_$_str_$_2


//--------------------- .text.triton_poi_fused__native_batch_norm_legit_no_training_add_relu_3 --------------------------
	.section	.text.triton_poi_fused__native_batch_norm_legit_no_training_add_relu_3,"ax",@progbits
	.sectionflags	@"SHF_BARRIERS=1"
	.align	128
        .global         triton_poi_fused__native_batch_norm_legit_no_training_add_relu_3
        .type           triton_poi_fused__native_batch_norm_legit_no_training_add_relu_3,@function
        .size           triton_poi_fused__native_batch_norm_legit_no_training_add_relu_3,(.L_x_1 - triton_poi_fused__native_batch_norm_legit_no_training_add_relu_3)
        .other          triton_poi_fused__native_batch_norm_legit_no_training_add_relu_3,@"STO_CUDA_ENTRY STV_DEFAULT"
triton_poi_fused__native_batch_norm_legit_no_training_add_relu_3:
.text.triton_poi_fused__native_batch_norm_legit_no_training_add_relu_3:
[----:B------:R-:W0:Y:S01]  /*0000*/  LDC R1, c[0x0][0x28] ;  /* 0x00000a00ff017b82 */ /* 0x000e220000000800 */
[----:B------:R-:W1:Y:S07]  /*0010*/  S2R R0, SR_TID.X ;  /* 0x0000000000007919 */ /* 0x000e6e0000002100 */
[----:B------:R-:W2:Y:S01]  /*0020*/  S2UR UR5, SR_CTAID.Y ;  /* 0x00000000000579c3 */ /* 0x000ea20000002600 */
[----:B------:R-:W-:Y:S02]  /*0030*/  CS2R R8, SRZ ;  /* 0x0000000000087805 */ /* 0x000fe4000001ff00 */
[----:B------:R-:W-:Y:S01]  /*0040*/  CS2R R10, SRZ ;  /* 0x00000000000a7805 */ /* 0x000fe2000001ff00 */
[----:B------:R-:W3:Y:S01]  /*0050*/  S2R R2, SR_CTAID.X ;  /* 0x0000000000027919 */ /* 0x000ee20000002500 */
[----:B------:R-:W-:-:S03]  /*0060*/  ULDC.64 UR8, c[0x0][0x208] ;  /* 0x0000820000087ab9 */ /* 0x000fc60000000a00 */
[----:B------:R-:W4:Y:S01]  /*0070*/  LDC.64 R6, c[0x0][0x210] ;  /* 0x00008400ff067b82 */ /* 0x000f220000000a00 */
[----:B------:R-:W-:Y:S02]  /*0080*/  CS2R R12, SRZ ;  /* 0x00000000000c7805 */ /* 0x000fe4000001ff00 */
[----:B------:R-:W-:-:S05]  /*0090*/  CS2R R14, SRZ ;  /* 0x00000000000e7805 */ /* 0x000fca000001ff00 */
[----:B------:R-:W5:Y:S01]  /*00a0*/  S2UR UR6, SR_CgaCtaId ;  /* 0x00000000000679c3 */ /* 0x000f620000008800 */
[----:B--2---:R-:W-:-:S07]  /*00b0*/  USHF.L.U32 UR4, UR5, 0x2, URZ ;  /* 0x0000000205047899 */ /* 0x004fce000800063f */
[----:B------:R-:W2:Y:S01]  /*00c0*/  LDC.64 R26, c[0x0][0x218] ;  /* 0x00008600ff1a7b82 */ /* 0x000ea20000000a00 */
[----:B-1----:R-:W-:Y:S01]  /*00d0*/  IMAD.SHL.U32 R3, R0, 0x4, RZ ;  /* 0x0000000400037824 */ /* 0x002fe200078e00ff */
[----:B------:R-:W-:-:S04]  /*00e0*/  SHF.R.U32.HI R4, RZ, 0x6, R0 ;  /* 0x00000006ff047819 */ /* 0x000fc80000011600 */
[----:B------:R-:W-:Y:S02]  /*00f0*/  LOP3.LUT R5, R3, 0xfc, RZ, 0xc0, !PT ;  /* 0x000000fc03057812 */ /* 0x000fe400078ec0ff */
[----:B------:R-:W-:Y:S02]  /*0100*/  SGXT.U32 R4, R4, 0x1 ;  /* 0x000000010404781a */ /* 0x000fe40000000000 */
[----:B---3--:R-:W-:Y:S02]  /*0110*/  PRMT R5, R5, 0x6540, R2 ;  /* 0x0000654005057816 */ /* 0x008fe40000000002 */
[----:B------:R-:W-:Y:S02]  /*0120*/  LOP3.LUT R4, R4, UR4, RZ, 0xfc, !PT ;  /* 0x0000000404047c12 */ /* 0x000fe4000f8efcff */
[----:B------:R-:W-:-:S03]  /*0130*/  ISETP.GE.AND P3, PT, R5, 0x100, PT ;  /* 0x000001000500780c */ /* 0x000fc60003f66270 */
[----:B------:R-:W-:-:S04]  /*0140*/  IMAD R4, R4, 0x100, R5 ;  /* 0x0000010004047824 */ /* 0x000fc800078e0205 */
[----:B----4-:R-:W-:-:S06]  /*0150*/  IMAD.WIDE R16, R4, 0x4, R6 ;  /* 0x0000000404107825 */ /* 0x010fcc00078e0206 */
[----:B------:R1:W3:Y:S01]  /*0160*/  @!P3 LDG.E.EL.128 R8, desc[UR8][R16.64] ;  /* 0x000000081008b981 */ /* 0x0002e2000c2e1d00 */
[----:B------:R-:W-:-:S04]  /*0170*/  VIADD R5, R4, 0x200 ;  /* 0x0000020004057836 */ /* 0x000fc80000000000 */
[----:B------:R-:W-:-:S05]  /*0180*/  IMAD.WIDE R18, R5, 0x4, R6 ;  /* 0x0000000405127825 */ /* 0x000fca00078e0206 */
[----:B------:R4:W3:Y:S01]  /*0190*/  @!P3 LDG.E.EL.128 R12, desc[UR8][R18.64] ;  /* 0x00000008120cb981 */ /* 0x0008e2000c2e1d00 */
[----:B------:R-:W-:Y:S01]  /*01a0*/  SHF.R.U32.HI R6, RZ, 0x8, R3 ;  /* 0x00000008ff067819 */ /* 0x000fe20000011603 */
[----:B------:R-:W-:Y:S01]  /*01b0*/  UMOV UR4, 0x400 ;  /* 0x0000040000047882 */ /* 0x000fe20000000000 */
[----:B-1----:R-:W-:Y:S01]  /*01c0*/  LOP3.LUT R17, R3, 0x1fc, RZ, 0xc0, !PT ;  /* 0x000001fc03117812 */ /* 0x002fe200078ec0ff */
[----:B-----5:R-:W-:Y:S01]  /*01d0*/  UPRMT UR4, UR6, 0x654, UR4 ;  /* 0x0000065406047896 */ /* 0x020fe20008000004 */
[----:B------:R-:W-:Y:S02]  /*01e0*/  SGXT.U32 R16, R6, 0x1 ;  /* 0x000000010610781a */ /* 0x000fe40000000000 */
[----:B------:R-:W4:Y:S02]  /*01f0*/  LDC.64 R6, c[0x0][0x220] ;  /* 0x00008800ff067b82 */ /* 0x000f240000000a00 */
[----:B------:R-:W-:Y:S02]  /*0200*/  LOP3.LUT R25, R16, 0x1fc, R3, 0xf8, !PT ;  /* 0x000001fc10197812 */ /* 0x000fe400078ef803 */
[----:B------:R-:W-:Y:S01]  /*0210*/  LEA R20, R16, UR4, 0x2 ;  /* 0x0000000410147c11 */ /* 0x000fe2000f8e10ff */
[----:B------:R-:W-:Y:S01]  /*0220*/  IMAD.SHL.U32 R16, R0, 0x2, RZ ;  /* 0x0000000200107824 */ /* 0x000fe200078e00ff */
[----:B------:R-:W-:-:S03]  /*0230*/  LEA R25, R25, UR4, 0x2 ;  /* 0x0000000419197c11 */ /* 0x000fc6000f8e10ff */
[----:B------:R-:W-:Y:S01]  /*0240*/  IMAD R20, R17, 0x4, R20 ;  /* 0x0000000411147824 */ /* 0x000fe200078e0214 */
[----:B------:R-:W-:-:S04]  /*0250*/  LOP3.LUT R17, R16, 0xfe, RZ, 0xc0, !PT ;  /* 0x000000fe10117812 */ /* 0x000fc800078ec0ff */
[C---:B------:R-:W-:Y:S02]  /*0260*/  LEA R16, R17.reuse, UR4, 0x2 ;  /* 0x0000000411107c11 */ /* 0x040fe4000f8e10ff */
[----:B------:R-:W-:-:S04]  /*0270*/  PRMT R21, R17, 0x6540, R2 ;  /* 0x0000654011157816 */ /* 0x000fc80000000002 */
[C---:B------:R-:W-:Y:S01]  /*0280*/  ISETP.GE.AND P2, PT, R21.reuse, 0x100, PT ;  /* 0x000001001500780c */ /* 0x040fe20003f46270 */
[C---:B----4-:R-:W-:Y:S02]  /*0290*/  IMAD.WIDE R18, R21.reuse, 0x4, R6 ;  /* 0x0000000415127825 */ /* 0x050fe400078e0206 */
[----:B------:R-:W1:Y:S02]  /*02a0*/  LDC.64 R6, c[0x0][0x228] ;  /* 0x00008a00ff067b82 */ /* 0x000e640000000a00 */
[C---:B--2---:R-:W-:Y:S01]  /*02b0*/  IMAD.WIDE R26, R21.reuse, 0x4, R26 ;  /* 0x00000004151a7825 */ /* 0x044fe200078e021a */
[----:B---3--:R-:W-:Y:S04]  /*02c0*/  STS [R25], R8 ;  /* 0x0000000819007388 */ /* 0x008fe80000000800 */
[----:B------:R2:W-:Y:S04]  /*02d0*/  STS [R20+0x4], R9 ;  /* 0x0000040914007388 */ /* 0x0005e80000000800 */
[----:B------:R-:W-:Y:S04]  /*02e0*/  STS [R25+0x8], R10 ;  /* 0x0000080a19007388 */ /* 0x000fe80000000800 */
[----:B------:R3:W-:Y:S01]  /*02f0*/  STS [R20+0xc], R11 ;  /* 0x00000c0b14007388 */ /* 0x0007e20000000800 */
[----:B--2---:R-:W-:Y:S01]  /*0300*/  CS2R R8, SRZ ;  /* 0x0000000000087805 */ /* 0x004fe2000001ff00 */
[----:B------:R-:W-:Y:S06]  /*0310*/  BAR.SYNC.DEFER_BLOCKING 0x0 ;  /* 0x0000000000007b1d */ /* 0x000fec0000010000 */
[----:B------:R-:W-:Y:S04]  /*0320*/  LDS R17, [R16+0x404] ;  /* 0x0004040010117984 */ /* 0x000fe80000000800 */
[----:B------:R-:W-:Y:S04]  /*0330*/  LDS R24, [R16+0x408] ;  /* 0x0004080010187984 */ /* 0x000fe80000000800 */
[----:B------:R-:W2:Y:S01]  /*0340*/  LDS.64 R22, [R16] ;  /* 0x0000000010167984 */ /* 0x000ea20000000a00 */
[----:B------:R-:W-:Y:S06]  /*0350*/  BAR.SYNC.DEFER_BLOCKING 0x0 ;  /* 0x0000000000007b1d */ /* 0x000fec0000010000 */
[----:B------:R-:W-:Y:S04]  /*0360*/  STS [R25], R12 ;  /* 0x0000000c19007388 */ /* 0x000fe80000000800 */
[----:B------:R4:W-:Y:S04]  /*0370*/  STS [R20+0x4], R13 ;  /* 0x0000040d14007388 */ /* 0x0009e80000000800 */
[----:B------:R-:W-:Y:S04]  /*0380*/  STS [R25+0x8], R14 ;  /* 0x0000080e19007388 */ /* 0x000fe80000000800 */
[----:B------:R5:W-:Y:S01]  /*0390*/  STS [R20+0xc], R15 ;  /* 0x00000c0f14007388 */ /* 0x000be20000000800 */
[----:B---3--:R-:W-:Y:S01]  /*03a0*/  CS2R R10, SRZ ;  /* 0x00000000000a7805 */ /* 0x008fe2000001ff00 */
[----:B----4-:R-:W3:Y:S08]  /*03b0*/  LDC.64 R12, c[0x0][0x230] ;  /* 0x00008c00ff0c7b82 */ /* 0x010ef00000000a00 */
[----:B------:R-:W-:Y:S06]  /*03c0*/  BAR.SYNC.DEFER_BLOCKING 0x0 ;  /* 0x0000000000007b1d */ /* 0x000fec0000010000 */
[----:B------:R4:W2:Y:S04]  /*03d0*/  @!P2 LDG.E.EL.64 R8, desc[UR8][R18.64] ;  /* 0x000000081208a981 */ /* 0x0008a8000c2e1b00 */
[----:B------:R3:W2:Y:S01]  /*03e0*/  @!P2 LDG.E.EL.64 R10, desc[UR8][R26.64] ;  /* 0x000000081a0aa981 */ /* 0x0006a2000c2e1b00 */
[----:B-1----:R-:W-:-:S03]  /*03f0*/  IMAD.WIDE R6, R21, 0x4, R6 ;  /* 0x0000000415067825 */ /* 0x002fc600078e0206 */
[----:B------:R-:W1:Y:S01]  /*0400*/  LDS R25, [R16+0x404] ;  /* 0x0004040010197984 */ /* 0x000e620000000800 */
[----:B---3--:R-:W-:Y:S01]  /*0410*/  IMAD.WIDE R12, R21, 0x4, R12 ;  /* 0x00000004150c7825 */ /* 0x008fe200078e020c */
[----:B----4-:R-:W-:Y:S02]  /*0420*/  CS2R R18, SRZ ;  /* 0x0000000000127805 */ /* 0x010fe4000001ff00 */
[----:B-----5:R-:W-:Y:S01]  /*0430*/  CS2R R20, SRZ ;  /* 0x0000000000147805 */ /* 0x020fe2000001ff00 */
[----:B0-----:R-:W0:Y:S04]  /*0440*/  LDS R26, [R16+0x408] ;  /* 0x00040800101a7984 */ /* 0x001e280000000800 */
[----:B------:R3:W4:Y:S04]  /*0450*/  @!P2 LDG.E.EL.64 R18, desc[UR8][R6.64] ;  /* 0x000000080612a981 */ /* 0x000728000c2e1b00 */
[----:B------:R5:W4:Y:S01]  /*0460*/  @!P2 LDG.E.EL.64 R20, desc[UR8][R12.64] ;  /* 0x000000080c14a981 */ /* 0x000b22000c2e1b00 */
[----:B---3--:R-:W-:Y:S01]  /*0470*/  IMAD.MOV.U32 R6, RZ, RZ, 0x3e800000 ;  /* 0x3e800000ff067424 */ /* 0x008fe200078e00ff */
[----:B-----5:R-:W3:Y:S01]  /*0480*/  LDC.64 R12, c[0x0][0x238] ;  /* 0x00008e00ff0c7b82 */ /* 0x020ee20000000a00 */
[----:B--2---:R-:W-:Y:S01]  /*0490*/  FADD R15, R9, 9.9999997473787516356e-06 ;  /* 0x3727c5ac090f7421 */ /* 0x004fe20000000000 */
[----:B------:R-:W-:-:S04]  /*04a0*/  FADD R8, R8, 9.9999997473787516356e-06 ;  /* 0x3727c5ac08087421 */ /* 0x000fc80000000000 */
[----:B------:R2:W5:Y:S08]  /*04b0*/  MUFU.SQRT R14, R8 ;  /* 0x00000008000e7308 */ /* 0x0005700000002000 */
[----:B------:R-:W0:Y:S01]  /*04c0*/  MUFU.SQRT R15, R15 ;  /* 0x0000000f000f7308 */ /* 0x000e220000002000 */
[----:B--2---:R2:W1:Y:S01]  /*04d0*/  LDS.64 R8, [R16] ;  /* 0x0000000010087984 */ /* 0x0044620000000a00 */
[----:B-----5:R-:W-:-:S02]  /*04e0*/  FSETP.GT.AND P0, PT, R14, 8.50705917302346158658e+37, PT ;  /* 0x7e8000000e00780b */ /* 0x020fc40003f04000 */
[----:B------:R-:W-:Y:S02]  /*04f0*/  FSETP.GEU.AND P4, PT, R14, 1.175494350822287508e-38, PT ;  /* 0x008000000e00780b */ /* 0x000fe40003f8e000 */
[C---:B0-----:R-:W-:Y:S02]  /*0500*/  FSETP.GT.AND P1, PT, R15.reuse, 8.50705917302346158658e+37, PT ;  /* 0x7e8000000f00780b */ /* 0x041fe40003f24000 */
[----:B------:R-:W-:-:S07]  /*0510*/  FSETP.GEU.AND P2, PT, R15, 1.175494350822287508e-38, PT ;  /* 0x008000000f00780b */ /* 0x000fce0003f4e000 */
[----:B------:R-:W-:-:S04]  /*0520*/  @P0 FMUL R14, R14, 0.25 ;  /* 0x3e8000000e0e0820 */ /* 0x000fc80000400000 */
[----:B------:R-:W-:Y:S01]  /*0530*/  @P1 FMUL R15, R15, 0.25 ;  /* 0x3e8000000f0f1820 */ /* 0x000fe20000400000 */
[----:B------:R-:W-:-:S03]  /*0540*/  @!P4 FMUL R14, R14, 16777216 ;  /* 0x4b8000000e0ec820 */ /* 0x000fc60000400000 */
[----:B------:R-:W-:Y:S01]  /*0550*/  @!P2 FMUL R15, R15, 16777216 ;  /* 0x4b8000000f0fa820 */ /* 0x000fe20000400000 */
[----:B------:R-:W0:Y:S01]  /*0560*/  MUFU.RCP R28, R14 ;  /* 0x0000000e001c7308 */ /* 0x000e220000001000 */
[----:B------:R-:W-:-:S07]  /*0570*/  FSEL R7, R6, 1, P0 ;  /* 0x3f80000006077808 */ /* 0x000fce0000000000 */
[----:B------:R-:W5:Y:S01]  /*0580*/  MUFU.RCP R15, R15 ;  /* 0x0000000f000f7308 */ /* 0x000f620000001000 */
[----:B------:R-:W-:Y:S01]  /*0590*/  FSEL R6, R6, 1, P1 ;  /* 0x3f80000006067808 */ /* 0x000fe20000800000 */
[----:B------:R-:W-:-:S04]  /*05a0*/  @!P4 FMUL R7, R7, 16777216 ;  /* 0x4b8000000707c820 */ /* 0x000fc80000400000 */
[----:B------:R-:W-:Y:S01]  /*05b0*/  @!P2 FMUL R6, R6, 16777216 ;  /* 0x4b8000000606a820 */ /* 0x000fe20000400000 */
[----:B0-----:R-:W-:Y:S01]  /*05c0*/  FMUL R28, R28, R7 ;  /* 0x000000071c1c7220 */ /* 0x001fe20000400000 */
[--C-:B--2---:R-:W-:Y:S01]  /*05d0*/  FADD R16, R23, -R11.reuse ;  /* 0x8000000b17107221 */ /* 0x104fe20000000000 */
[--C-:B------:R-:W-:Y:S01]  /*05e0*/  FADD R23, R22, -R10.reuse ;  /* 0x8000000a16177221 */ /* 0x100fe20000000000 */
[--C-:B-1----:R-:W-:Y:S01]  /*05f0*/  FADD R27, R25, -R10.reuse ;  /* 0x8000000a191b7221 */ /* 0x102fe20000000000 */
[----:B-----5:R-:W-:Y:S01]  /*0600*/  FMUL R7, R15, R6 ;  /* 0x000000060f077220 */ /* 0x020fe20000400000 */
[--C-:B------:R-:W-:Y:S01]  /*0610*/  FADD R6, R24, -R11.reuse ;  /* 0x8000000b18067221 */ /* 0x100fe20000000000 */
[--C-:B------:R-:W-:Y:S01]  /*0620*/  FADD R24, R26, -R11.reuse ;  /* 0x8000000b1a187221 */ /* 0x100fe20000000000 */
[----:B------:R-:W-:Y:S01]  /*0630*/  FADD R26, R9, -R11 ;  /* 0x8000000b091a7221 */ /* 0x000fe20000000000 */
[--C-:B------:R-:W-:Y:S01]  /*0640*/  FADD R9, R17, -R10.reuse ;  /* 0x8000000a11097221 */ /* 0x100fe20000000000 */
[----:B------:R-:W-:Y:S01]  /*0650*/  FADD R17, R8, -R10 ;  /* 0x8000000a08117221 */ /* 0x000fe20000000000 */
[-C--:B------:R-:W-:Y:S01]  /*0660*/  FMUL R23, R23, R28.reuse ;  /* 0x0000001c17177220 */ /* 0x080fe20000400000 */
[-C--:B------:R-:W-:Y:S01]  /*0670*/  FMUL R27, R27, R28.reuse ;  /* 0x0000001c1b1b7220 */ /* 0x080fe20000400000 */
[-C--:B------:R-:W-:Y:S01]  /*0680*/  FMUL R25, R9, R28.reuse ;  /* 0x0000001c09197220 */ /* 0x080fe20000400000 */
[----:B------:R-:W-:Y:S01]  /*0690*/  FMUL R17, R17, R28 ;  /* 0x0000001c11117220 */ /* 0x000fe20000400000 */
[----:B------:R-:W-:-:S02]  /*06a0*/  CS2R R8, SRZ ;  /* 0x0000000000087805 */ /* 0x000fc4000001ff00 */
[----:B------:R-:W-:Y:S01]  /*06b0*/  CS2R R10, SRZ ;  /* 0x00000000000a7805 */ /* 0x000fe2000001ff00 */
[----:B---3--:R-:W-:Y:S01]  /*06c0*/  IMAD.WIDE R28, R4, 0x4, R12 ;  /* 0x00000004041c7825 */ /* 0x008fe200078e020c */
[----:B------:R-:W-:-:S03]  /*06d0*/  CS2R R14, SRZ ;  /* 0x00000000000e7805 */ /* 0x000fc6000001ff00 */
[----:B------:R-:W-:Y:S01]  /*06e0*/  IMAD.WIDE R4, R5, 0x4, R12 ;  /* 0x0000000405047825 */ /* 0x000fe200078e020c */
[----:B------:R-:W2:Y:S01]  /*06f0*/  @!P3 LDG.E.EL.128 R8, desc[UR8][R28.64] ;  /* 0x000000081c08b981 */ /* 0x000ea2000c2e1d00 */
[----:B------:R-:W-:-:S06]  /*0700*/  CS2R R12, SRZ ;  /* 0x00000000000c7805 */ /* 0x000fcc000001ff00 */
[----:B------:R0:W3:Y:S01]  /*0710*/  @!P3 LDG.E.EL.128 R12, desc[UR8][R4.64] ;  /* 0x00000008040cb981 */ /* 0x0000e2000c2e1d00 */
[-C--:B------:R-:W-:Y:S01]  /*0720*/  FMUL R6, R6, R7.reuse ;  /* 0x0000000706067220 */ /* 0x080fe20000400000 */
[-C--:B------:R-:W-:Y:S01]  /*0730*/  FMUL R16, R16, R7.reuse ;  /* 0x0000000710107220 */ /* 0x080fe20000400000 */
[-C--:B------:R-:W-:Y:S01]  /*0740*/  FMUL R24, R24, R7.reuse ;  /* 0x0000000718187220 */ /* 0x080fe20000400000 */
[----:B------:R-:W-:Y:S01]  /*0750*/  FMUL R26, R26, R7 ;  /* 0x000000071a1a7220 */ /* 0x000fe20000400000 */
[----:B------:R-:W-:Y:S02]  /*0760*/  IMAD.SHL.U32 R7, R0, 0x2, RZ ;  /* 0x0000000200077824 */ /* 0x000fe400078e00ff */
[-CC-:B----4-:R-:W-:Y:S01]  /*0770*/  FFMA R25, R25, R18.reuse, R20.reuse ;  /* 0x0000001219197223 */ /* 0x190fe20000000014 */
[-CC-:B------:R-:W-:Y:S02]  /*0780*/  FFMA R27, R27, R18.reuse, R20.reuse ;  /* 0x000000121b1b7223 */ /* 0x180fe40000000014 */
[----:B------:R-:W-:Y:S01]  /*0790*/  LOP3.LUT R7, R7, 0xfe, RZ, 0xc0, !PT ;  /* 0x000000fe07077812 */ /* 0x000fe200078ec0ff */
[-CC-:B0-----:R-:W-:Y:S01]  /*07a0*/  FFMA R4, R23, R18.reuse, R20.reuse ;  /* 0x0000001217047223 */ /* 0x181fe20000000014 */
[----:B------:R-:W-:Y:S01]  /*07b0*/  FFMA R18, R17, R18, R20 ;  /* 0x0000001211127223 */ /* 0x000fe20000000014 */
[-CC-:B------:R-:W-:Y:S01]  /*07c0*/  FFMA R29, R6, R19.reuse, R21.reuse ;  /* 0x00000013061d7223 */ /* 0x180fe20000000015 */
[----:B------:R-:W-:Y:S01]  /*07d0*/  LEA R20, R7, UR4, 0x2 ;  /* 0x0000000407147c11 */ /* 0x000fe2000f8e10ff */
[----:B------:R-:W-:Y:S01]  /*07e0*/  BAR.SYNC.DEFER_BLOCKING 0x0 ;  /* 0x0000000000007b1d */ /* 0x000fe20000010000 */
[----:B------:R-:W-:Y:S01]  /*07f0*/  FFMA R5, R16, R19, R21 ;  /* 0x0000001310057223 */ /* 0x000fe20000000015 */
[----:B------:R-:W-:Y:S01]  /*0800*/  SHF.R.U32.HI R3, RZ, 0x8, R3 ;  /* 0x00000008ff037819 */ /* 0x000fe20000011603 */
[----:B------:R-:W-:-:S03]  /*0810*/  IMAD.SHL.U32 R22, R0, 0x4, RZ ;  /* 0x0000000400167824 */ /* 0x000fc600078e00ff */
[----:B------:R-:W-:Y:S01]  /*0820*/  SGXT.U32 R3, R3, 0x1 ;  /* 0x000000010303781a */ /* 0x000fe20000000000 */
[----:B------:R-:W-:Y:S04]  /*0830*/  STS.64 [R20], R4 ;  /* 0x0000000414007388 */ /* 0x000fe80000000a00 */
[----:B------:R0:W-:Y:S04]  /*0840*/  STS [R20+0x404], R25 ;  /* 0x0004041914007388 */ /* 0x0001e80000000800 */
[----:B------:R-:W-:Y:S01]  /*0850*/  STS [R20+0x408], R29 ;  /* 0x0004081d14007388 */ /* 0x000fe20000000800 */
[----:B------:R-:W-:Y:S01]  /*0860*/  LOP3.LUT R3, R3, 0x1fc, R22, 0xf8, !PT ;  /* 0x000001fc03037812 */ /* 0x000fe200078ef816 */
[-CC-:B------:R-:W-:Y:S01]  /*0870*/  FFMA R23, R24, R19.reuse, R21.reuse ;  /* 0x0000001318177223 */ /* 0x180fe20000000015 */
[----:B------:R-:W-:Y:S01]  /*0880*/  BAR.SYNC.DEFER_BLOCKING 0x0 ;  /* 0x0000000000007b1d */ /* 0x000fe20000010000 */
[----:B------:R-:W-:Y:S01]  /*0890*/  FFMA R19, R26, R19, R21 ;  /* 0x000000131a137223 */ /* 0x000fe20000000015 */
[----:B------:R-:W-:-:S05]  /*08a0*/  LEA R26, R3, UR4, 0x2 ;  /* 0x00000004031a7c11 */ /* 0x000fca000f8e10ff */
[----:B------:R-:W-:Y:S04]  /*08b0*/  LDS R22, [R26+0xc] ;  /* 0x00000c001a167984 */ /* 0x000fe80000000800 */
[----:B------:R-:W-:Y:S04]  /*08c0*/  LDS R17, [R26+0x8] ;  /* 0x000008001a117984 */ /* 0x000fe80000000800 */
[----:B------:R-:W-:Y:S04]  /*08d0*/  LDS R16, [R26+0x4] ;  /* 0x000004001a107984 */ /* 0x000fe80000000800 */
[----:B------:R-:W2:Y:S01]  /*08e0*/  LDS R7, [R26] ;  /* 0x000000001a077984 */ /* 0x000ea20000000800 */
[----:B------:R-:W-:Y:S06]  /*08f0*/  BAR.SYNC.DEFER_BLOCKING 0x0 ;  /* 0x0000000000007b1d */ /* 0x000fec0000010000 */
[----:B------:R1:W-:Y:S04]  /*0900*/  STS.64 [R20], R18 ;  /* 0x0000001214007388 */ /* 0x0003e80000000a00 */
[----:B------:R-:W-:Y:S04]  /*0910*/  STS [R20+0x404], R27 ;  /* 0x0004041b14007388 */ /* 0x000fe80000000800 */
[----:B------:R-:W-:Y:S01]  /*0920*/  STS [R20+0x408], R23 ;  /* 0x0004081714007388 */ /* 0x000fe20000000800 */
[----:B------:R-:W-:Y:S06]  /*0930*/  BAR.SYNC.DEFER_BLOCKING 0x0 ;  /* 0x0000000000007b1d */ /* 0x000fec0000010000 */
[----:B------:R-:W0:Y:S01]  /*0940*/  S2R R6, SR_TID.X ;  /* 0x0000000000067919 */ /* 0x000e220000002100 */
[----:B------:R-:W3:Y:S04]  /*0950*/  LDS R21, [R26+0x8] ;  /* 0x000008001a157984 */ /* 0x000ee80000000800 */
[----:B------:R-:W4:Y:S04]  /*0960*/  LDS R24, [R26+0x4] ;  /* 0x000004001a187984 */ /* 0x000f280000000800 */
[----:B------:R-:W5:Y:S04]  /*0970*/  LDS R4, [R26+0xc] ;  /* 0x00000c001a047984 */ /* 0x000f680000000800 */
[----:B------:R-:W2:Y:S01]  /*0980*/  LDS R5, [R26] ;  /* 0x000000001a057984 */ /* 0x000ea20000000800 */
[----:B------:R-:W-:Y:S01]  /*0990*/  IMAD.SHL.U32 R3, R0, 0x10, RZ ;  /* 0x0000001000037824 */ /* 0x000fe200078e00ff */
[----:B0-----:R-:W-:-:S04]  /*09a0*/  SHF.R.U32.HI R25, RZ, 0x6, R6 ;  /* 0x00000006ff197819 */ /* 0x001fc80000011606 */
[----:B------:R-:W-:Y:S02]  /*09b0*/  LOP3.LUT R3, R3, 0x3f0, RZ, 0xc0, !PT ;  /* 0x000003f003037812 */ /* 0x000fe400078ec0ff */
[----:B-1----:R-:W-:-:S04]  /*09c0*/  SGXT.U32 R18, R25, 0x1 ;  /* 0x000000011912781a */ /* 0x002fc80000000000 */
[C---:B------:R-:W-:Y:S02]  /*09d0*/  LOP3.LUT R18, R3.reuse, R18, RZ, 0xfc, !PT ;  /* 0x0000001203127212 */ /* 0x040fe400078efcff */
[----:B------:R-:W-:-:S05]  /*09e0*/  LEA R3, R3, UR4, 0x2 ;  /* 0x0000000403037c11 */ /* 0x000fca000f8e10ff */
[----:B------:R-:W-:Y:S02]  /*09f0*/  IMAD R3, R18, 0x4, R3 ;  /* 0x0000000412037824 */ /* 0x000fe400078e0203 */
[----:B------:R-:W-:-:S05]  /*0a00*/  IMAD.SHL.U32 R6, R6, 0x4, RZ ;  /* 0x0000000406067824 */ /* 0x000fca00078e00ff */
[----:B------:R-:W-:Y:S01]  /*0a10*/  LOP3.LUT R6, R6, 0x1fc, RZ, 0xc0, !PT ;  /* 0x000001fc06067812 */ /* 0x000fe200078ec0ff */
[----:B------:R-:W-:Y:S01]  /*0a20*/  USHF.L.U32 UR6, UR5, 0x2, URZ ;  /* 0x0000000205067899 */ /* 0x000fe2000800063f */
[----:B------:R-:W-:Y:S01]  /*0a30*/  BAR.SYNC.DEFER_BLOCKING 0x0 ;  /* 0x0000000000007b1d */ /* 0x000fe20000010000 */
[C---:B--2---:R-:W-:Y:S01]  /*0a40*/  FSETP.GEU.AND P6, PT, R7.reuse, -R8, PT ;  /* 0x800000080700720b */ /* 0x044fe20003fce000 */
[----:B------:R-:W-:Y:S01]  /*0a50*/  FADD R7, R7, R8 ;  /* 0x0000000807077221 */ /* 0x000fe20000000000 */
[C---:B------:R-:W-:Y:S01]  /*0a60*/  FSETP.GEU.AND P1, PT, R22.reuse, -R11, PT ;  /* 0x8000000b1600720b */ /* 0x040fe20003f2e000 */
[----:B------:R-:W-:Y:S01]  /*0a70*/  FADD R11, R22, R11 ;  /* 0x0000000b160b7221 */ /* 0x000fe20000000000 */
[----:B------:R-:W-:Y:S02]  /*0a80*/  FSETP.GEU.AND P0, PT, R17, -R10, PT ;  /* 0x8000000a1100720b */ /* 0x000fe40003f0e000 */
[----:B------:R-:W-:Y:S01]  /*0a90*/  FSEL R8, R7, RZ, P6 ;  /* 0x000000ff07087208 */ /* 0x000fe20003000000 */
[----:B------:R-:W-:Y:S01]  /*0aa0*/  FADD R10, R17, R10 ;  /* 0x0000000a110a7221 */ /* 0x000fe20000000000 */
[C---:B------:R-:W-:Y:S01]  /*0ab0*/  FSETP.GEU.AND P2, PT, R16.reuse, -R9, PT ;  /* 0x800000091000720b */ /* 0x040fe20003f4e000 */
[----:B------:R-:W-:Y:S01]  /*0ac0*/  FADD R9, R16, R9 ;  /* 0x0000000910097221 */ /* 0x000fe20000000000 */
[C---:B---3--:R-:W-:Y:S01]  /*0ad0*/  FSETP.GEU.AND P3, PT, R21.reuse, -R14, PT ;  /* 0x8000000e1500720b */ /* 0x048fe20003f6e000 */
[----:B------:R-:W-:Y:S01]  /*0ae0*/  FADD R14, R21, R14 ;  /* 0x0000000e150e7221 */ /* 0x000fe20000000000 */
[C---:B----4-:R-:W-:Y:S01]  /*0af0*/  FSETP.GEU.AND P4, PT, R24.reuse, -R13, PT ;  /* 0x8000000d1800720b */ /* 0x050fe20003f8e000 */
[----:B------:R-:W-:Y:S01]  /*0b00*/  FADD R13, R24, R13 ;  /* 0x0000000d180d7221 */ /* 0x000fe20000000000 */
[C---:B-----5:R-:W-:Y:S01]  /*0b10*/  FSETP.GEU.AND P5, PT, R4.reuse, -R15, PT ;  /* 0x8000000f0400720b */ /* 0x060fe20003fae000 */
[----:B------:R-:W-:Y:S01]  /*0b20*/  FADD R4, R4, R15 ;  /* 0x0000000f04047221 */ /* 0x000fe20000000000 */
[C---:B------:R-:W-:Y:S01]  /*0b30*/  FSETP.GEU.AND P6, PT, R5.reuse, -R12, PT ;  /* 0x8000000c0500720b */ /* 0x040fe20003fce000 */
[----:B------:R-:W-:Y:S01]  /*0b40*/  FADD R5, R5, R12 ;  /* 0x0000000c05057221 */ /* 0x000fe20000000000 */
[----:B------:R-:W-:-:S02]  /*0b50*/  FSEL R12, R9, RZ, P2 ;  /* 0x000000ff090c7208 */ /* 0x000fc40001000000 */
[----:B------:R-:W-:Y:S02]  /*0b60*/  FSEL R16, R11, RZ, P1 ;  /* 0x000000ff0b107208 */ /* 0x000fe40000800000 */
[----:B------:R-:W-:Y:S02]  /*0b70*/  FSEL R10, R10, RZ, P0 ;  /* 0x000000ff0a0a7208 */ /* 0x000fe40000000000 */
[----:B------:R-:W-:Y:S02]  /*0b80*/  FSEL R18, R5, RZ, P6 ;  /* 0x000000ff05127208 */ /* 0x000fe40003000000 */
[----:B------:R-:W-:Y:S02]  /*0b90*/  FSEL R20, R13, RZ, P4 ;  /* 0x000000ff0d147208 */ /* 0x000fe40002000000 */
[----:B------:R-:W-:Y:S02]  /*0ba0*/  FSEL R14, R14, RZ, P3 ;  /* 0x000000ff0e0e7208 */ /* 0x000fe40001800000 */
[----:B------:R-:W-:Y:S01]  /*0bb0*/  FSEL R22, R4, RZ, P5 ;  /* 0x000000ff04167208 */ /* 0x000fe20002800000 */
[----:B------:R0:W-:Y:S04]  /*0bc0*/  STS [R3], R8 ;  /* 0x0000000803007388 */ /* 0x0001e80000000800 */
[----:B------:R-:W-:Y:S04]  /*0bd0*/  STS [R3+0x20], R12 ;  /* 0x0000200c03007388 */ /* 0x000fe80000000800 */
[----:B------:R-:W-:Y:S04]  /*0be0*/  STS [R3+0x40], R10 ;  /* 0x0000400a03007388 */ /* 0x000fe80000000800 */
[----:B------:R-:W-:Y:S04]  /*0bf0*/  STS [R3+0x60], R16 ;  /* 0x0000601003007388 */ /* 0x000fe80000000800 */
[----:B------:R-:W-:Y:S01]  /*0c00*/  STS [R3+0x8], R18 ;  /* 0x0000081203007388 */ /* 0x000fe20000000800 */
[----:B------:R-:W-:-:S03]  /*0c10*/  LEA R13, R6, UR4, 0x3 ;  /* 0x00000004060d7c11 */ /* 0x000fc6000f8e18ff */
[----:B------:R-:W-:Y:S04]  /*0c20*/  STS [R3+0x28], R20 ;  /* 0x0000281403007388 */ /* 0x000fe80000000800 */
[----:B------:R-:W-:Y:S04]  /*0c30*/  STS [R3+0x48], R14 ;  /* 0x0000480e03007388 */ /* 0x000fe80000000800 */
[----:B------:R1:W-:Y:S01]  /*0c40*/  STS [R3+0x68], R22 ;  /* 0x0000681603007388 */ /* 0x0003e20000000800 */
[----:B0-----:R-:W0:Y:S08]  /*0c50*/  LDC.64 R8, c[0x0][0x240] ;  /* 0x00009000ff087b82 */ /* 0x001e300000000a00 */
[----:B------:R-:W-:Y:S01]  /*0c60*/  BAR.SYNC.DEFER_BLOCKING 0x0 ;  /* 0x0000000000007b1d */ /* 0x000fe20000010000 */
[----:B------:R-:W-:-:S04]  /*0c70*/  USHF.R.S32.HI UR4, URZ, 0x1d, UR5 ;  /* 0x0000001d3f047899 */ /* 0x000fc80008011405 */
[----:B------:R-:W-:-:S04]  /*0c80*/  USGXT UR4, UR4, 0x1 ;  /* 0x000000010404789a */ /* 0x000fc80008000200 */
[----:B------:R-:W-:Y:S01]  /*0c90*/  ULEA.HI UR4, UR4, UR6, URZ, 0xc ;  /* 0x0000000604047291 */ /* 0x000fe2000f8f603f */
[----:B------:R-:W2:Y:S03]  /*0ca0*/  LDS.128 R4, [R13] ;  /* 0x000000000d047984 */ /* 0x000ea60000000c00 */
[----:B------:R-:W-:Y:S01]  /*0cb0*/  USHF.L.U32 UR5, UR4, 0x8, URZ ;  /* 0x0000000804057899 */ /* 0x000fe2000800063f */
[----:B-1----:R-:W-:Y:S01]  /*0cc0*/  LOP3.LUT R3, R0, 0x7f, RZ, 0xc0, !PT ;  /* 0x0000007f00037812 */ /* 0x002fe200078ec0ff */
[----:B------:R-:W-:Y:S02]  /*0cd0*/  ULOP3.LUT UR4, UR4, 0xfffff000, URZ, 0xc0, !UPT ;  /* 0xfffff00004047892 */ /* 0x000fe4000f8ec03f */
[----:B------:R-:W-:Y:S01]  /*0ce0*/  ULOP3.LUT UR5, UR5, 0xfff00000, URZ, 0xc0, !UPT ;  /* 0xfff0000005057892 */ /* 0x000fe2000f8ec03f */
[----:B------:R-:W-:-:S03]  /*0cf0*/  PRMT R3, R3, 0x6540, R2 ;  /* 0x0000654003037816 */ /* 0x000fc60000000002 */
[----:B------:R-:W-:Y:S01]  /*0d00*/  UIADD3 UR4, UR5, UR6, -UR4 ;  /* 0x0000000605047290 */ /* 0x000fe2000fffe804 */
[C---:B------:R-:W-:Y:S02]  /*0d10*/  LOP3.LUT R0, R3.reuse, 0x80, RZ, 0xfc, !PT ;  /* 0x0000008003007812 */ /* 0x040fe400078efcff */
[C---:B------:R-:W-:Y:S02]  /*0d20*/  ISETP.GE.AND P0, PT, R3.reuse, 0x100, PT ;  /* 0x000001000300780c */ /* 0x040fe40003f06270 */
[----:B------:R-:W-:Y:S02]  /*0d30*/  ISETP.GE.AND P1, PT, R0, 0x100, PT ;  /* 0x000001000000780c */ /* 0x000fe40003f26270 */
[----:B------:R-:W-:-:S05]  /*0d40*/  LEA R3, R3, UR4, 0xc ;  /* 0x0000000403037c11 */ /* 0x000fca000f8e60ff */
[----:B0-----:R-:W-:Y:S01]  /*0d50*/  IMAD.WIDE R2, R3, 0x4, R8 ;  /* 0x0000000403027825 */ /* 0x001fe200078e0208 */
[----:B------:R-:W-:-:S04]  /*0d60*/  LEA R11, R0, UR4, 0xc ;  /* 0x00000004000b7c11 */ /* 0x000fc8000f8e60ff */
[----:B--2---:R0:W-:Y:S02]  /*0d70*/  @!P0 STG.E.128 desc[UR8][R2.64], R4 ;  /* 0x0000000402008986 */ /* 0x0041e4000c101d08 */
[----:B0-----:R-:W-:Y:S05]  /*0d80*/  @P1 EXIT ;  /* 0x000000000000194d */ /* 0x001fea0003800000 */
[----:B------:R-:W1:Y:S01]  /*0d90*/  LDS.128 R12, [R13+0x1000] ;  /* 0x001000000d0c7984 */ /* 0x000e620000000c00 */
[----:B0-----:R-:W-:-:S05]  /*0da0*/  IMAD.WIDE R2, R11, 0x4, R8 ;  /* 0x000000040b027825 */ /* 0x001fca00078e0208 */
[----:B-1----:R-:W-:Y:S01]  /*0db0*/  STG.E.128 desc[UR8][R2.64], R12 ;  /* 0x0000000c02007986 */ /* 0x002fe2000c101d08 */
[----:B------:R-:W-:Y:S05]  /*0dc0*/  EXIT ;  /* 0x000000000000794d */ /* 0x000fea0003800000 */
.L_x_0:
[----:B------:R-:W-:-:S00]  /*0dd0*/  BRA `(.L_x_0) ;  /* 0xfffffffc00fc7947 */ /* 0x000fc0000383ffff */
[----:B------:R-:W-:-:S00]  /*0de0*/  NOP ;  /* 0x0000000000007918 */ /* 0x000fc00000000000 */
        /* <DEDUP_REMOVED lines=9> */
.L_x_1:


//--------------------- .nv.global.init           --------------------------
	.section	.nv.global.init,"aw",@progbits
.nv.global.init:
	.type		_$_str,@object
	.size		_$_str,(_$_str_$_2 - _$_str)
_$_str:
        /*0000*/ 	.byte	0x5f, 0x5f, 0x43, 0x55, 0x44, 0x41, 0x5f, 0x46, 0x54, 0x5a, 0x00
	.type		_$_str_$_2,@object
	.size		_$_str_$_2,(.L_1 - _$_str_$_2)
_$_str_$_2:
        /*000b*/ 	.byte	0x5f, 0x5f, 0x43, 0x55, 0x44, 0x41, 0x5f, 0x50, 0x52, 0x45, 0x43, 0x5f, 0x53, 0x51, 0x52, 0x54
        /*001b*/ 	.byte	0x00
.L_1:


//--------------------- .nv.shared.triton_poi_fused__native_batch_norm_legit_no_training_add_relu_3 --------------------------
	.section	.nv.shared.triton_poi_fused__native_batch_norm_legit_no_training_add_relu_3,"aw",@nobits
	.sectionflags	@""
	.align	16
	.zero		1024


//--------------------- .nv.constant0.triton_poi_fused__native_batch_norm_legit_no_training_add_relu_3 --------------------------
	.section	.nv.constant0.triton_poi_fused__native_batch_norm_legit_no_training_add_relu_3,"a",@progbits
	.sectionflags	@""
	.align	4
.nv.constant0.triton_poi_fused__native_batch_norm_legit_no_training_add_relu_3:
	.zero		592
